	.headerflags	@"EF_CUDA_TEXMODE_UNIFIED EF_CUDA_64BIT_ADDRESS EF_CUDA_ACCELERATORS EF_CUDA_SM90 EF_CUDA_VIRTUAL_SM(EF_CUDA_SM90)"
	.elftype	@"ET_EXEC"


//--------------------- .nv.info                  --------------------------
	.section	.nv.info,"",@"SHT_CUDA_INFO"
	.align	4


	//----- nvinfo : EIATTR_REGCOUNT
	.align		4
        /*0000*/ 	.byte	0x04, 0x2f
        /*0002*/ 	.short	(.L_2 - .L_1)
	.align		4
.L_1:
        /*0004*/ 	.word	index@(triton_red_fused__to_copy_add_mean_mul_pow_rsqrt_9)
        /*0008*/ 	.word	0x00000015


	//----- nvinfo : EIATTR_MIN_STACK_SIZE
	.align		4
.L_2:
        /*000c*/ 	.byte	0x04, 0x12
        /*000e*/ 	.short	(.L_4 - .L_3)
	.align		4
.L_3:
        /*0010*/ 	.word	index@(triton_red_fused__to_copy_add_mean_mul_pow_rsqrt_9)
        /*0014*/ 	.word	0x00000000


	//----- nvinfo : EIATTR_FRAME_SIZE
	.align		4
.L_4:
        /*0018*/ 	.byte	0x04, 0x11
        /*001a*/ 	.short	(.L_6 - .L_5)
	.align		4
.L_5:
        /*001c*/ 	.word	index@(triton_red_fused__to_copy_add_mean_mul_pow_rsqrt_9)
        /*0020*/ 	.word	0x00000000


	//----- nvinfo : EIATTR_MIN_STACK_SIZE
	.align		4
.L_6:
        /*0024*/ 	.byte	0x04, 0x12
        /*0026*/ 	.short	(.L_8 - .L_7)
	.align		4
.L_7:
        /*0028*/ 	.word	index@(triton_red_fused__to_copy_add_mean_mul_pow_rsqrt_9)
        /*002c*/ 	.word	0x00000000
.L_8:


//--------------------- .nv.info.triton_red_fused__to_copy_add_mean_mul_pow_rsqrt_9 --------------------------
	.section	.nv.info.triton_red_fused__to_copy_add_mean_mul_pow_rsqrt_9,"",@"SHT_CUDA_INFO"
	.sectionflags	@""
	.align	4


	//----- nvinfo : EIATTR_CUDA_API_VERSION
	.align		4
        /*0000*/ 	.byte	0x04, 0x37
        /*0002*/ 	.short	(.L_10 - .L_9)
.L_9:
        /*0004*/ 	.word	0x0000007c


	//----- nvinfo : EIATTR_KPARAM_INFO
	.align		4
.L_10:
        /*0008*/ 	.byte	0x04, 0x17
        /*000a*/ 	.short	(.L_12 - .L_11)
.L_11:
        /*000c*/ 	.word	0x00000000
        /*0010*/ 	.short	0x0007
        /*0012*/ 	.short	0x0030
        /*0014*/ 	.byte	0x00, 0xf4, 0x21, 0x00


	//----- nvinfo : EIATTR_KPARAM_INFO
	.align		4
.L_12:
        /*0018*/ 	.byte	0x04, 0x17
        /*001a*/ 	.short	(.L_14 - .L_13)
.L_13:
        /*001c*/ 	.word	0x00000000
        /*0020*/ 	.short	0x0006
        /*0022*/ 	.short	0x002c
        /*0024*/ 	.byte	0x00, 0xf0, 0x11, 0x00


	//----- nvinfo : EIATTR_KPARAM_INFO
	.align		4
.L_14:
        /*0028*/ 	.byte	0x04, 0x17
        /*002a*/ 	.short	(.L_16 - .L_15)
.L_15:
        /*002c*/ 	.word	0x00000000
        /*0030*/ 	.short	0x0005
        /*0032*/ 	.short	0x0028
        /*0034*/ 	.byte	0x00, 0xf0, 0x11, 0x00


	//----- nvinfo : EIATTR_KPARAM_INFO
	.align		4
.L_16:
        /*0038*/ 	.byte	0x04, 0x17
        /*003a*/ 	.short	(.L_18 - .L_17)
.L_17:
        /*003c*/ 	.word	0x00000000
        /*0040*/ 	.short	0x0004
        /*0042*/ 	.short	0x0020
        /*0044*/ 	.byte	0x00, 0xf4, 0x21, 0x00


	//----- nvinfo : EIATTR_KPARAM_INFO
	.align		4
.L_18:
        /*0048*/ 	.byte	0x04, 0x17
        /*004a*/ 	.short	(.L_20 - .L_19)
.L_19:
        /*004c*/ 	.word	0x00000000
        /*0050*/ 	.short	0x0003
        /*0052*/ 	.short	0x0018
        /*0054*/ 	.byte	0x00, 0xf4, 0x21, 0x00


	//----- nvinfo : EIATTR_KPARAM_INFO
	.align		4
.L_20:
        /*0058*/ 	.byte	0x04, 0x17
        /*005a*/ 	.short	(.L_22 - .L_21)
.L_21:
        /*005c*/ 	.word	0x00000000
        /*0060*/ 	.short	0x0002
        /*0062*/ 	.short	0x0010
        /*0064*/ 	.byte	0x00, 0xf4, 0x21, 0x00


	//----- nvinfo : EIATTR_KPARAM_INFO
	.align		4
.L_22:
        /*0068*/ 	.byte	0x04, 0x17
        /*006a*/ 	.short	(.L_24 - .L_23)
.L_23:
        /*006c*/ 	.word	0x00000000
        /*0070*/ 	.short	0x0001
        /*0072*/ 	.short	0x0008
        /*0074*/ 	.byte	0x00, 0xf4, 0x21, 0x00


	//----- nvinfo : EIATTR_KPARAM_INFO
	.align		4
.L_24:
        /*0078*/ 	.byte	0x04, 0x17
        /*007a*/ 	.short	(.L_26 - .L_25)
.L_25:
        /*007c*/ 	.word	0x00000000
        /*0080*/ 	.short	0x0000
        /*0082*/ 	.short	0x0000
        /*0084*/ 	.byte	0x00, 0xf4, 0x21, 0x00


	//----- nvinfo : EIATTR_SPARSE_MMA_MASK
	.align		4
.L_26:
        /*0088*/ 	.byte	0x03, 0x50
        /*008a*/ 	.short	0x0000


	//----- nvinfo : EIATTR_MAXREG_COUNT
	.align		4
        /*008c*/ 	.byte	0x03, 0x1b
        /*008e*/ 	.short	0x00ff


	//----- nvinfo : EIATTR_COOP_GROUP_MASK_REGIDS
	.align		4
        /*0090*/ 	.byte	0x04, 0x29
        /*0092*/ 	.short	(.L_28 - .L_27)


	//   ....[0]....
.L_27:
        /*0094*/ 	.word	0xffffffff


	//   ....[1]....
        /*0098*/ 	.word	0xffffffff


	//----- nvinfo : EIATTR_COOP_GROUP_INSTR_OFFSETS
	.align		4
.L_28:
        /*009c*/ 	.byte	0x04, 0x28
        /*009e*/ 	.short	(.L_30 - .L_29)


	//   ....[0]....
.L_29:
        /*00a0*/ 	.word	0x000002f0


	//   ....[1]....
        /*00a4*/ 	.word	0x00000350


	//----- nvinfo : EIATTR_EXIT_INSTR_OFFSETS
	.align		4
.L_30:
        /*00a8*/ 	.byte	0x04, 0x1c
        /*00aa*/ 	.short	(.L_32 - .L_31)


	//   ....[0]....
.L_31:
        /*00ac*/ 	.word	0x00000640


	//----- nvinfo : EIATTR_REQNTID
	.align		4
.L_32:
        /*00b0*/ 	.byte	0x04, 0x10
        /*00b2*/ 	.short	(.L_34 - .L_33)
.L_33:
        /*00b4*/ 	.word	0x00000100
        /*00b8*/ 	.word	0x00000001
        /*00bc*/ 	.word	0x00000001


	//----- nvinfo : EIATTR_CRS_STACK_SIZE
	.align		4
.L_34:
        /*00c0*/ 	.byte	0x04, 0x1e
        /*00c2*/ 	.short	(.L_36 - .L_35)
.L_35:
        /*00c4*/ 	.word	0x00000000


	//----- nvinfo : EIATTR_CBANK_PARAM_SIZE
	.align		4
.L_36:
        /*00c8*/ 	.byte	0x03, 0x19
        /*00ca*/ 	.short	0x0038


	//----- nvinfo : EIATTR_PARAM_CBANK
	.align		4
        /*00cc*/ 	.byte	0x04, 0x0a
        /*00ce*/ 	.short	(.L_38 - .L_37)
	.align		4
.L_37:
        /*00d0*/ 	.word	index@(.nv.constant0.triton_red_fused__to_copy_add_mean_mul_pow_rsqrt_9)
        /*00d4*/ 	.short	0x0210
        /*00d6*/ 	.short	0x0038


	//----- nvinfo : EIATTR_SW_WAR
	.align		4
.L_38:
        /*00d8*/ 	.byte	0x04, 0x36
        /*00da*/ 	.short	(.L_40 - .L_39)
.L_39:
        /*00dc*/ 	.word	0x00000008
.L_40:


//--------------------- .nv.callgraph             --------------------------
	.section	.nv.callgraph,"",@"SHT_CUDA_CALLGRAPH"
	.align	4
	.sectionentsize	8
	.align		4
        /*0000*/ 	.word	0x00000000
	.align		4
        /*0004*/ 	.word	0xffffffff
	.align		4
        /*0008*/ 	.word	0x00000000
	.align		4
        /*000c*/ 	.word	0xfffffffe
	.align		4
        /*0010*/ 	.word	0x00000000
	.align		4
        /*0014*/ 	.word	0xfffffffd
	.align		4
        /*0018*/ 	.word	0x00000000
	.align		4
        /*001c*/ 	.word	0xfffffffc


//--------------------- .nv.constant4             --------------------------
	.section	.nv.constant4,"a",@progbits
	.align	8
	.align		8
.nv.constant4:
        /*0000*/ 	.dword	_$_str


//--------------------- .text.triton_red_fused__to_copy_add_mean_mul_pow_rsqrt_9 --------------------------
	.section	.text.triton_red_fused__to_copy_add_mean_mul_pow_rsqrt_9,"ax",@progbits
	.sectionflags	@"SHF_BARRIERS=1"
	.align	128
        .global         triton_red_fused__to_copy_add_mean_mul_pow_rsqrt_9
        .type           triton_red_fused__to_copy_add_mean_mul_pow_rsqrt_9,@function
        .size           triton_red_fused__to_copy_add_mean_mul_pow_rsqrt_9,(.L_x_6 - triton_red_fused__to_copy_add_mean_mul_pow_rsqrt_9)
        .other          triton_red_fused__to_copy_add_mean_mul_pow_rsqrt_9,@"STO_CUDA_ENTRY STV_DEFAULT"
triton_red_fused__to_copy_add_mean_mul_pow_rsqrt_9:
.text.triton_red_fused__to_copy_add_mean_mul_pow_rsqrt_9:
[----:B------:R-:W0:Y:S02]  /*0000*/  LDC R1, c[0x0][0x28] ;  /* 0x00000a00ff017b82 */ /* 0x000e240000000800 */
[----:B------:R-:W1:Y:S01]  /*0010*/  S2R R10, SR_TID.X ;  /* 0x00000000000a7919 */ /* 0x000e620000002100 */
[----:B------:R-:W-:Y:S01]  /*0020*/  ULDC UR4, c[0x0][0x238] ;  /* 0x00008e0000047ab9 */ /* 0x000fe20000000800 */
[----:B------:R-:W-:Y:S01]  /*0030*/  ULDC.64 UR6, c[0x0][0x208] ;  /* 0x0000820000067ab9 */ /* 0x000fe20000000a00 */
[----:B------:R-:W2:Y:S01]  /*0040*/  S2R R3, SR_CTAID.X ;  /* 0x0000000000037919 */ /* 0x000ea20000002500 */
[----:B-1----:R-:W-:Y:S02]  /*0050*/  SHF.R.U32.HI R12, RZ, 0x2, R10 ;  /* 0x00000002ff0c7819 */ /* 0x002fe4000001160a */
[----:B------:R-:W-:Y:S01]  /*0060*/  LOP3.LUT P0, RZ, R10, 0xc0, RZ, 0xc0, !PT ;  /* 0x000000c00aff7812 */ /* 0x000fe2000780c0ff */
[----:B--2---:R-:W-:Y:S01]  /*0070*/  IMAD.SHL.U32 R3, R3, 0x10, RZ ;  /* 0x0000001003037824 */ /* 0x004fe200078e00ff */
[----:B------:R-:W-:Y:S02]  /*0080*/  SGXT.U32 R12, R12, 0x4 ;  /* 0x000000040c0c781a */ /* 0x000fe40000000000 */
[----:B------:R-:W-:-:S02]  /*0090*/  LOP3.LUT R2, R10, 0x3, RZ, 0xc0, !PT ;  /* 0x000000030a027812 */ /* 0x000fc400078ec0ff */
[----:B------:R-:W-:Y:S02]  /*00a0*/  LOP3.LUT R5, R12, R3, RZ, 0xfc, !PT ;  /* 0x000000030c057212 */ /* 0x000fe400078efcff */
[----:B------:R-:W-:Y:S02]  /*00b0*/  LOP3.LUT R11, R10, 0xf, RZ, 0xc0, !PT ;  /* 0x0000000f0a0b7812 */ /* 0x000fe400078ec0ff */
[C---:B------:R-:W-:Y:S01]  /*00c0*/  ISETP.GE.AND P2, PT, R5.reuse, UR4, PT ;  /* 0x0000000405007c0c */ /* 0x040fe2000bf46270 */
[C---:B------:R-:W-:Y:S01]  /*00d0*/  IMAD R0, R5.reuse, 0x1000, R2 ;  /* 0x0000100005007824 */ /* 0x040fe200078e0202 */
[----:B------:R-:W-:Y:S02]  /*00e0*/  ISETP.LT.AND P0, PT, R5, UR4, !P0 ;  /* 0x0000000405007c0c */ /* 0x000fe4000c701270 */
[----:B------:R-:W-:-:S09]  /*00f0*/  LOP3.LUT R3, R3, 0xf, R10, 0xf8, !PT ;  /* 0x0000000f03037812 */ /* 0x000fd200078ef80a */
[----:B------:R-:W-:Y:S05]  /*0100*/  @!P2 BRA `(.L_x_0) ;  /* 0x00000000002ca947 */ /* 0x000fea0003800000 */
[----:B------:R-:W1:Y:S01]  /*0110*/  LDC.64 R4, c[0x0][0x210] ;  /* 0x00008400ff047b82 */ /* 0x000e620000000a00 */
[----:B------:R-:W-:Y:S01]  /*0120*/  HFMA2.MMA R9, RZ, 1, 1, RZ ;  /* 0x3c003c00ff097835 */ /* 0x000fe200000000ff */
[----:B------:R-:W-:-:S10]  /*0130*/  MOV R8, 0xfffffffc ;  /* 0xfffffffc00087802 */ /* 0x000fd40000000f00 */
.L_x_1:
[----:B------:R-:W-:-:S05]  /*0140*/  VIADD R8, R8, 0x4 ;  /* 0x0000000408087836 */ /* 0x000fca0000000000 */
[----:B-1----:R-:W-:Y:S02]  /*0150*/  LOP3.LUT R7, R0, R8, RZ, 0xfc, !PT ;  /* 0x0000000800077212 */ /* 0x002fe400078efcff */
[----:B------:R-:W-:-:S03]  /*0160*/  ISETP.GE.U32.AND P1, PT, R8, 0xffc, PT ;  /* 0x00000ffc0800780c */ /* 0x000fc60003f26070 */
[----:B------:R-:W-:-:S05]  /*0170*/  IMAD.WIDE R6, R7, 0x2, R4 ;  /* 0x0000000207067825 */ /* 0x000fca00078e0204 */
[----:B------:R1:W-:Y:S05]  /*0180*/  @P0 STG.E.U16 desc[UR6][R6.64], R9 ;  /* 0x0000000906000986 */ /* 0x0003ea000c101506 */
[----:B------:R-:W-:Y:S05]  /*0190*/  @!P1 BRA `(.L_x_1) ;  /* 0xfffffffc00e89947 */ /* 0x000fea000383ffff */
[----:B------:R-:W-:Y:S01]  /*01a0*/  IMAD.MOV.U32 R13, RZ, RZ, RZ ;  /* 0x000000ffff0d7224 */ /* 0x000fe200078e00ff */
[----:B------:R-:W-:Y:S06]  /*01b0*/  BRA `(.L_x_2) ;  /* 0x0000000000487947 */ /* 0x000fec0003800000 */
.L_x_0:
[----:B------:R-:W1:Y:S01]  /*01c0*/  LDC.64 R4, c[0x0][0x210] ;  /* 0x00008400ff047b82 */ /* 0x000e620000000a00 */
[----:B------:R-:W-:Y:S01]  /*01d0*/  HFMA2.MMA R13, -RZ, RZ, 0, 0 ;  /* 0x00000000ff0d7435 */ /* 0x000fe200000001ff */
[----:B------:R-:W-:-:S06]  /*01e0*/  IMAD.MOV.U32 R16, RZ, RZ, -0x4 ;  /* 0xfffffffcff107424 */ /* 0x000fcc00078e00ff */
[----:B------:R-:W2:Y:S04]  /*01f0*/  LDC.64 R6, c[0x0][0x220] ;  /* 0x00008800ff067b82 */ /* 0x000ea80000000a00 */
.L_x_3:
[----:B------:R-:W-:-:S05]  /*0200*/  VIADD R16, R16, 0x4 ;  /* 0x0000000410107836 */ /* 0x000fca0000000000 */
[----:B-1----:R-:W-:-:S05]  /*0210*/  LOP3.LUT R9, R0, R16, RZ, 0xfc, !PT ;  /* 0x0000001000097212 */ /* 0x002fca00078efcff */
[----:B--2---:R-:W-:-:S04]  /*0220*/  IMAD.WIDE R14, R9, 0x2, R6 ;  /* 0x00000002090e7825 */ /* 0x004fc800078e0206 */
[----:B------:R-:W-:Y:S02]  /*0230*/  IMAD.WIDE R8, R9, 0x2, R4 ;  /* 0x0000000209087825 */ /* 0x000fe400078e0204 */
[----:B------:R-:W2:Y:S04]  /*0240*/  LDG.E.EF.U16 R14, desc[UR6][R14.64] ;  /* 0x000000060e0e7981 */ /* 0x000ea8000c0e1500 */
[----:B------:R-:W3:Y:S01]  /*0250*/  LDG.E.EF.U16 R18, desc[UR6][R8.64] ;  /* 0x0000000608127981 */ /* 0x000ee2000c0e1500 */
[----:B------:R-:W-:Y:S01]  /*0260*/  ISETP.GE.U32.AND P1, PT, R16, 0xffc, PT ;  /* 0x00000ffc1000780c */ /* 0x000fe20003f26070 */
[----:B--2---:R-:W-:Y:S02]  /*0270*/  HADD2.F32 R17, -RZ, R14.H0_H0 ;  /* 0x2000000eff117230 */ /* 0x004fe40000004100 */
[----:B---3--:R-:W-:-:S05]  /*0280*/  HADD2.F32 R18, -RZ, R18.H0_H0 ;  /* 0x20000012ff127230 */ /* 0x008fca0000004100 */
[----:B------:R-:W-:-:S04]  /*0290*/  FADD R18, R17, R18 ;  /* 0x0000001211127221 */ /* 0x000fc80000000000 */
[-C--:B------:R-:W-:Y:S01]  /*02a0*/  FFMA R13, R18, R18.reuse, R13 ;  /* 0x00000012120d7223 */ /* 0x080fe2000000000d */
[----:B------:R-:W-:-:S05]  /*02b0*/  F2FP.F16.F32.PACK_AB R15, RZ, R18 ;  /* 0x00000012ff0f723e */ /* 0x000fca00000000ff */
[----:B------:R1:W-:Y:S01]  /*02c0*/  @P0 STG.E.U16 desc[UR6][R8.64], R15 ;  /* 0x0000000f08000986 */ /* 0x0003e2000c101506 */
[----:B------:R-:W-:Y:S05]  /*02d0*/  @!P1 BRA `(.L_x_3) ;  /* 0xfffffffc00c89947 */ /* 0x000fea000383ffff */
.L_x_2:
[----:B------:R-:W-:Y:S05]  /*02e0*/  WARPSYNC.ALL ;  /* 0x0000000000007948 */ /* 0x000fea0003800000 */
[----:B------:R-:W2:Y:S01]  /*02f0*/  SHFL.BFLY PT, R4, R13, 0x2, 0x1f ;  /* 0x0c401f000d047f89 */ /* 0x000ea200000e0000 */
[----:B------:R-:W3:Y:S01]  /*0300*/  S2UR UR5, SR_CgaCtaId ;  /* 0x00000000000579c3 */ /* 0x000ee20000008800 */
[----:B------:R-:W-:Y:S02]  /*0310*/  LOP3.LUT P1, RZ, R10, 0xf0, RZ, 0xc0, !PT ;  /* 0x000000f00aff7812 */ /* 0x000fe4000782c0ff */
[----:B-1----:R-:W-:-:S05]  /*0320*/  MOV R15, 0x39800000 ;  /* 0x39800000000f7802 */ /* 0x002fca0000000f00 */
[----:B------:R-:W1:Y:S01]  /*0330*/  LDC.64 R8, c[0x0][0x218] ;  /* 0x00008600ff087b82 */ /* 0x000e620000000a00 */
[----:B--2---:R-:W-:-:S05]  /*0340*/  FADD R4, R4, R13 ;  /* 0x0000000d04047221 */ /* 0x004fca0000000000 */
[----:B------:R-:W2:Y:S01]  /*0350*/  SHFL.BFLY PT, R5, R4, 0x1, 0x1f ;  /* 0x0c201f0004057f89 */ /* 0x000ea200000e0000 */
[----:B------:R-:W-:Y:S02]  /*0360*/  UMOV UR4, 0x400 ;  /* 0x0000040000047882 */ /* 0x000fe40000000000 */
[----:B---3--:R-:W-:Y:S01]  /*0370*/  UPRMT UR4, UR5, 0x654, UR4 ;  /* 0x0000065405047896 */ /* 0x008fe20008000004 */
[----:B-1----:R-:W-:-:S05]  /*0380*/  IMAD.WIDE R8, R3, 0x4, R8 ;  /* 0x0000000403087825 */ /* 0x002fca00078e0208 */
[----:B------:R-:W-:Y:S02]  /*0390*/  LEA R7, R12, UR4, 0x2 ;  /* 0x000000040c077c11 */ /* 0x000fe4000f8e10ff */
[----:B------:R-:W-:Y:S02]  /*03a0*/  LEA R6, R11, UR4, 0x2 ;  /* 0x000000040b067c11 */ /* 0x000fe4000f8e10ff */
[----:B------:R-:W1:Y:S01]  /*03b0*/  LDC.64 R10, c[0x0][0x228] ;  /* 0x00008a00ff0a7b82 */ /* 0x000e620000000a00 */
[----:B--2---:R-:W-:-:S07]  /*03c0*/  FADD R12, R4, R5 ;  /* 0x00000005040c7221 */ /* 0x004fce0000000000 */
[----:B------:R-:W2:Y:S01]  /*03d0*/  LDC.64 R4, c[0x0][0x210] ;  /* 0x00008400ff047b82 */ /* 0x000ea20000000a00 */
[----:B------:R3:W-:Y:S07]  /*03e0*/  STS [R7], R12 ;  /* 0x0000000c07007388 */ /* 0x0007ee0000000800 */
[----:B------:R-:W-:Y:S06]  /*03f0*/  BAR.SYNC.DEFER_BLOCKING 0x0 ;  /* 0x0000000000007b1d */ /* 0x000fec0000010000 */
[----:B------:R-:W-:Y:S01]  /*0400*/  ULDC UR4, c[0x0][0x238] ;  /* 0x00008e0000047ab9 */ /* 0x000fe20000000800 */
[----:B---3--:R-:W-:Y:S01]  /*0410*/  FFMA R12, R12, R15, 9.9999997473787516356e-06 ;  /* 0x3727c5ac0c0c7423 */ /* 0x008fe2000000000f */
[----:B------:R-:W-:Y:S01]  /*0420*/  ISETP.LT.AND P1, PT, R3, UR4, !P1 ;  /* 0x0000000403007c0c */ /* 0x000fe2000cf21270 */
[----:B-1----:R-:W-:Y:S01]  /*0430*/  IMAD.WIDE.U32 R2, R2, 0x2, R10 ;  /* 0x0000000202027825 */ /* 0x002fe200078e000a */
[----:B------:R-:W-:-:S03]  /*0440*/  MOV R10, 0xffffffff ;  /* 0xffffffff000a7802 */ /* 0x000fc60000000f00 */
[----:B------:R-:W-:Y:S01]  /*0450*/  MUFU.RSQ R12, R12 ;  /* 0x0000000c000c7308 */ /* 0x000fe20000001400 */
[----:B------:R-:W-:Y:S02]  /*0460*/  IMAD.MOV.U32 R14, RZ, RZ, R2 ;  /* 0x000000ffff0e7224 */ /* 0x000fe400078e0002 */
[----:B------:R-:W-:Y:S01]  /*0470*/  IMAD.MOV.U32 R11, RZ, RZ, -0x4 ;  /* 0xfffffffcff0b7424 */ /* 0x000fe200078e00ff */
[----:B------:R-:W1:Y:S02]  /*0480*/  LDS R6, [R6] ;  /* 0x0000000006067984 */ /* 0x000e640000000800 */
[----:B-1----:R-:W-:Y:S01]  /*0490*/  FFMA R13, R6, R15, 9.9999997473787516356e-06 ;  /* 0x3727c5ac060d7423 */ /* 0x002fe2000000000f */
[----:B------:R-:W-:Y:S01]  /*04a0*/  MOV R15, R3 ;  /* 0x00000003000f7202 */ /* 0x000fe20000000f00 */
[----:B------:R-:W2:Y:S04]  /*04b0*/  LDC.64 R6, c[0x0][0x230] ;  /* 0x00008c00ff067b82 */ /* 0x000ea80000000a00 */
[----:B------:R-:W1:Y:S04]  /*04c0*/  MUFU.RSQ R13, R13 ;  /* 0x0000000d000d7308 */ /* 0x000e680000001400 */
[----:B------:R-:W-:Y:S06]  /*04d0*/  BAR.SYNC.DEFER_BLOCKING 0x0 ;  /* 0x0000000000007b1d */ /* 0x000fec0000010000 */
[----:B-12---:R3:W-:Y:S02]  /*04e0*/  @P1 STG.E desc[UR6][R8.64], R13 ;  /* 0x0000000d08001986 */ /* 0x0067e4000c101906 */
.L_x_4:
[----:B------:R-:W-:Y:S02]  /*04f0*/  IADD3 R11, P1, R11, 0x4, RZ ;  /* 0x000000040b0b7810 */ /* 0x000fe40007f3e0ff */
[----:B-1-3--:R-:W-:Y:S02]  /*0500*/  PRMT R9, RZ, 0x7610, R9 ;  /* 0x00007610ff097816 */ /* 0x00afe40000000009 */
[----:B------:R-:W-:-:S05]  /*0510*/  LOP3.LUT R13, R0, R11, RZ, 0xfc, !PT ;  /* 0x0000000b000d7212 */ /* 0x000fca00078efcff */
[----:B------:R-:W-:-:S05]  /*0520*/  IMAD.WIDE R2, R13, 0x2, R4 ;  /* 0x000000020d027825 */ /* 0x000fca00078e0204 */
[----:B------:R1:W2:Y:S02]  /*0530*/  @!P2 LDG.E.EF.U16 R9, desc[UR6][R2.64] ;  /* 0x000000060209a981 */ /* 0x0002a4000c0e1500 */
[----:B-1----:R-:W-:Y:S01]  /*0540*/  IMAD.MOV.U32 R2, RZ, RZ, R14 ;  /* 0x000000ffff027224 */ /* 0x002fe200078e000e */
[----:B------:R-:W-:-:S05]  /*0550*/  MOV R3, R15 ;  /* 0x0000000f00037202 */ /* 0x000fca0000000f00 */
[----:B------:R-:W3:Y:S01]  /*0560*/  LDG.E.EL.U16 R8, desc[UR6][R2.64] ;  /* 0x0000000602087981 */ /* 0x000ee2000c2e1500 */
[----:B------:R-:W-:Y:S01]  /*0570*/  IMAD.X R10, RZ, RZ, R10, P1 ;  /* 0x000000ffff0a7224 */ /* 0x000fe200008e060a */
[----:B------:R-:W-:Y:S02]  /*0580*/  ISETP.GE.U32.AND P1, PT, R11, 0xffc, PT ;  /* 0x00000ffc0b00780c */ /* 0x000fe40003f26070 */
[----:B------:R-:W-:Y:S02]  /*0590*/  IADD3 R14, P3, R14, 0x8, RZ ;  /* 0x000000080e0e7810 */ /* 0x000fe40007f7e0ff */
[----:B------:R-:W-:Y:S02]  /*05a0*/  ISETP.GE.U32.AND.EX P1, PT, R10, RZ, PT, P1 ;  /* 0x000000ff0a00720c */ /* 0x000fe40003f26110 */
[----:B------:R-:W-:Y:S01]  /*05b0*/  IADD3.X R15, RZ, R15, RZ, P3, !PT ;  /* 0x0000000fff0f7210 */ /* 0x000fe20001ffe4ff */
[----:B--2---:R-:W-:-:S05]  /*05c0*/  HADD2.F32 R9, -RZ, R9.H0_H0 ;  /* 0x20000009ff097230 */ /* 0x004fca0000004100 */
[----:B------:R-:W-:Y:S01]  /*05d0*/  FMUL R9, R12, R9 ;  /* 0x000000090c097220 */ /* 0x000fe20000400000 */
[----:B---3--:R-:W-:-:S05]  /*05e0*/  HADD2.F32 R8, -RZ, R8.H0_H0 ;  /* 0x20000008ff087230 */ /* 0x008fca0000004100 */
[----:B------:R-:W-:-:S05]  /*05f0*/  FMUL R9, R8, R9 ;  /* 0x0000000908097220 */ /* 0x000fca0000400000 */
[----:B------:R-:W-:Y:S01]  /*0600*/  F2FP.F16.F32.PACK_AB R3, RZ, R9 ;  /* 0x00000009ff03723e */ /* 0x000fe200000000ff */
[----:B------:R-:W-:-:S05]  /*0610*/  IMAD.WIDE R8, R13, 0x2, R6 ;  /* 0x000000020d087825 */ /* 0x000fca00078e0206 */
[----:B------:R1:W-:Y:S01]  /*0620*/  @P0 STG.E.U16 desc[UR6][R8.64], R3 ;  /* 0x0000000308000986 */ /* 0x0003e2000c101506 */
[----:B------:R-:W-:Y:S05]  /*0630*/  @!P1 BRA `(.L_x_4) ;  /* 0xfffffffc00ac9947 */ /* 0x000fea000383ffff */
[----:B------:R-:W-:Y:S05]  /*0640*/  EXIT ;  /* 0x000000000000794d */ /* 0x000fea0003800000 */
.L_x_5:
[----:B------:R-:W-:-:S00]  /*0650*/  BRA `(.L_x_5) ;  /* 0xfffffffc00fc7947 */ /* 0x000fc0000383ffff */
[----:B------:R-:W-:-:S00]  /*0660*/  NOP ;  /* 0x0000000000007918 */ /* 0x000fc00000000000 */
        /* <DEDUP_REMOVED lines=9> */
.L_x_6:


//--------------------- .nv.global.init           --------------------------
	.section	.nv.global.init,"aw",@progbits
.nv.global.init:
	.type		_$_str,@object
	.size		_$_str,(.L_0 - _$_str)
_$_str:
        /*0000*/ 	.byte	0x5f, 0x5f, 0x43, 0x55, 0x44, 0x41, 0x5f, 0x46, 0x54, 0x5a, 0x00
.L_0:


//--------------------- .nv.shared.triton_red_fused__to_copy_add_mean_mul_pow_rsqrt_9 --------------------------
	.section	.nv.shared.triton_red_fused__to_copy_add_mean_mul_pow_rsqrt_9,"aw",@nobits
	.sectionflags	@""
	.align	16
	.zero		1024


//--------------------- .nv.constant0.triton_red_fused__to_copy_add_mean_mul_pow_rsqrt_9 --------------------------
	.section	.nv.constant0.triton_red_fused__to_copy_add_mean_mul_pow_rsqrt_9,"a",@progbits
	.sectionflags	@""
	.align	4
.nv.constant0.triton_red_fused__to_copy_add_mean_mul_pow_rsqrt_9:
	.zero		584
